//
// Generated by NVIDIA NVVM Compiler
//
// Compiler Build ID: CL-36424714
// Cuda compilation tools, release 13.0, V13.0.88
// Based on NVVM 20.0.0
//

.version 9.0
.target sm_100
.address_size 64

	// .globl	_Z6whoamiv
.extern .func  (.param .b32 func_retval0) vprintf
(
	.param .b64 vprintf_param_0,
	.param .b64 vprintf_param_1
)
;
.global .align 1 .b8 $str[23] = {40, 66, 108, 111, 99, 107, 61, 37, 100, 44, 32, 116, 104, 114, 101, 97, 100, 61, 37, 100, 41, 10};

.visible .entry _Z6whoamiv()
{
	.local .align 8 .b8 	__local_depot0[8];
	.reg .b64 	%SP;
	.reg .b64 	%SPL;
	.reg .b32 	%r<19>;
	.reg .b64 	%rd<5>;

	mov.u64 	%SPL, __local_depot0;
	cvta.local.u64 	%SP, %SPL;
	add.u64 	%rd1, %SP, 0;
	add.u64 	%rd2, %SPL, 0;
	mov.u32 	%r1, %nctaid.x;
	mov.u32 	%r2, %nctaid.y;
	mov.u32 	%r3, %ctaid.z;
	mov.u32 	%r4, %ctaid.y;
	mov.u32 	%r5, %ctaid.x;
	mad.lo.s32 	%r6, %r3, %r2, %r4;
	mad.lo.s32 	%r7, %r6, %r1, %r5;
	mov.u32 	%r8, %ntid.x;
	mov.u32 	%r9, %ntid.y;
	mov.u32 	%r10, %ntid.z;
	mov.u32 	%r11, %tid.z;
	mov.u32 	%r12, %tid.y;
	mov.u32 	%r13, %tid.x;
	mad.lo.s32 	%r14, %r7, %r10, %r11;
	mad.lo.s32 	%r15, %r14, %r9, %r12;
	mad.lo.s32 	%r16, %r15, %r8, %r13;
	st.local.v2.u32 	[%rd2], {%r7, %r16};
	mov.u64 	%rd3, $str;
	cvta.global.u64 	%rd4, %rd3;
	{ // callseq 0, 0
	.param .b64 param0;
	st.param.b64 	[param0], %rd4;
	.param .b64 param1;
	st.param.b64 	[param1], %rd1;
	.param .b32 retval0;
	call.uni (retval0), 
	vprintf, 
	(
	param0, 
	param1
	);
	ld.param.b32 	%r17, [retval0];
	} // callseq 0
	ret;

}


// ===== COMPILED SASS (sm_100) =====

	.target	sm_100

	.elftype	@"ET_EXEC"


//--------------------- .note.nv.tkinfo           --------------------------
	.section	.note.nv.tkinfo,"",@"SHT_NOTE"
	.sectionflags	@"SHF_NOTE_NV_TKINFO"
	.tkinfo
        /*0018*/ 	.word	0x00000002
        /*0030*/ 	.string	""
        /*0030*/ 	.string	"ptxas"
        /*0030*/ 	.string	"Cuda compilation tools, release 13.0, V13.0.88"
        /*0030*/ 	.string	"Build cuda_13.0.r13.0/compiler.36424714_0"
        /*0030*/ 	.string	"-arch sm_100 -m 64 "



//--------------------- .note.nv.cuinfo           --------------------------
	.section	.note.nv.cuinfo,"",@"SHT_NOTE"
	.sectionflags	@"SHF_NOTE_NV_CUINFO"
        /*0018*/ 	.short	0x0002
        /*001a*/ 	.short	0x0064
        /*001c*/ 	.short	0x0082
	.zero		2


//--------------------- .nv.info                  --------------------------
	.section	.nv.info,"",@"SHT_CUDA_INFO"
	.align	4


	//----- nvinfo : EIATTR_REGCOUNT
	.align		4
        /*0000*/ 	.byte	0x04, 0x2f
        /*0002*/ 	.short	(.L_2 - .L_1)
	.align		4
.L_1:
        /*0004*/ 	.word	index@(_Z6whoamiv)
        /*0008*/ 	.word	0x00000018


	//----- nvinfo : EIATTR_FRAME_SIZE
	.align		4
.L_2:
        /*000c*/ 	.byte	0x04, 0x11
        /*000e*/ 	.short	(.L_4 - .L_3)
	.align		4
.L_3:
        /*0010*/ 	.word	index@(_Z6whoamiv)
        /*0014*/ 	.word	0x00000008


	//----- nvinfo : EIATTR_MIN_STACK_SIZE
	.align		4
.L_4:
        /*0018*/ 	.byte	0x04, 0x12
        /*001a*/ 	.short	(.L_6 - .L_5)
	.align		4
.L_5:
        /*001c*/ 	.word	index@(_Z6whoamiv)
        /*0020*/ 	.word	0x00000008
.L_6:


//--------------------- .nv.compat                --------------------------
	.section	.nv.compat,"",@"SHT_CUDA_COMPAT_INFO"
	.align	4
        /*0000*/ 	.byte	0x02, 0x09, 0x00, 0x00, 0x02, 0x02, 0x01, 0x00, 0x02, 0x05, 0x05, 0x00, 0x03, 0x07, 0x01, 0x01
        /*0010*/ 	.byte	0x02, 0x03, 0x00, 0x00, 0x02, 0x06, 0x01, 0x00, 0x04, 0x0b, 0x08, 0x00, 0x09, 0x00, 0x00, 0x00
        /*0020*/ 	.byte	0x00, 0x00, 0x00, 0x00


//--------------------- .nv.info._Z6whoamiv       --------------------------
	.section	.nv.info._Z6whoamiv,"",@"SHT_CUDA_INFO"
	.sectionflags	@""
	.align	4


	//----- nvinfo : EIATTR_CUDA_API_VERSION
	.align		4
        /*0000*/ 	.byte	0x04, 0x37
        /*0002*/ 	.short	(.L_8 - .L_7)
.L_7:
        /*0004*/ 	.word	0x00000082


	//----- nvinfo : EIATTR_SPARSE_MMA_MASK
	.align		4
.L_8:
        /*0008*/ 	.byte	0x03, 0x50
        /*000a*/ 	.short	0x0000


	//----- nvinfo : EIATTR_MAXREG_COUNT
	.align		4
        /*000c*/ 	.byte	0x03, 0x1b
        /*000e*/ 	.short	0x00ff


	//----- nvinfo : EIATTR_EXTERNS
	.align		4
        /*0010*/ 	.byte	0x04, 0x0f
        /*0012*/ 	.short	(.L_10 - .L_9)


	//   ....[0]....
	.align		4
.L_9:
        /*0014*/ 	.word	index@(vprintf)


	//----- nvinfo : EIATTR_MERCURY_ISA_VERSION
	.align		4
.L_10:
        /*0018*/ 	.byte	0x03, 0x5f
        /*001a*/ 	.short	0x0101


	//----- nvinfo : EIATTR_VRC_CTA_INIT_COUNT
	.align		4
        /*001c*/ 	.byte	0x02, 0x4a
	.zero		1
	.zero		1


	//----- nvinfo : EIATTR_SYSCALL_OFFSETS
	.align		4
        /*0020*/ 	.byte	0x04, 0x46
        /*0022*/ 	.short	(.L_12 - .L_11)


	//   ....[0]....
.L_11:
        /*0024*/ 	.word	0x000001d0


	//----- nvinfo : EIATTR_EXIT_INSTR_OFFSETS
	.align		4
.L_12:
        /*0028*/ 	.byte	0x04, 0x1c
        /*002a*/ 	.short	(.L_14 - .L_13)


	//   ....[0]....
.L_13:
        /*002c*/ 	.word	0x000001e0


	//----- nvinfo : EIATTR_SW_WAR
	.align		4
.L_14:
        /*0030*/ 	.byte	0x04, 0x36
        /*0032*/ 	.short	(.L_16 - .L_15)
.L_15:
        /*0034*/ 	.word	0x00000008
.L_16:


//--------------------- .nv.callgraph             --------------------------
	.section	.nv.callgraph,"",@"SHT_CUDA_CALLGRAPH"
	.align	4
	.sectionentsize	8
	.align		4
        /*0000*/ 	.word	0x00000000
	.align		4
        /*0004*/ 	.word	0xffffffff
	.align		4
        /*0008*/ 	.word	index@(_Z6whoamiv)
	.align		4
        /*000c*/ 	.word	index@(vprintf)
	.align		4
        /*0010*/ 	.word	0x00000000
	.align		4
        /*0014*/ 	.word	0xfffffffe
	.align		4
        /*0018*/ 	.word	0x00000000
	.align		4
        /*001c*/ 	.word	0xfffffffd
	.align		4
        /*0020*/ 	.word	0x00000000
	.align		4
        /*0024*/ 	.word	0xfffffffc


//--------------------- .nv.constant4             --------------------------
	.section	.nv.constant4,"a",@progbits
	.align	8
	.align		8
.nv.constant4:
        /*0000*/ 	.dword	vprintf
	.align		8
        /*0008*/ 	.dword	$str


//--------------------- .text._Z6whoamiv          --------------------------
	.section	.text._Z6whoamiv,"ax",@progbits
	.align	128
        .global         _Z6whoamiv
        .type           _Z6whoamiv,@function
        .size           _Z6whoamiv,(.L_x_2 - _Z6whoamiv)
        .other          _Z6whoamiv,@"STO_CUDA_ENTRY STV_DEFAULT"
_Z6whoamiv:
.text._Z6whoamiv:
[----:B------:R-:W0:Y:S01]  /*0000*/  LDC R1, c[0x0][0x37c] ;  /* 0x0000df00ff017b82 */ /* 0x000e220000000800 */
[----:B------:R-:W1:Y:S01]  /*0010*/  S2R R2, SR_CTAID.Z ;  /* 0x0000000000027919 */ /* 0x000e620000002700 */
[----:B------:R-:W2:Y:S01]  /*0020*/  LDCU UR5, c[0x0][0x2fc] ;  /* 0x00005f80ff0577ac */ /* 0x000ea20008000800 */
[----:B0-----:R-:W-:Y:S01]  /*0030*/  IADD3 R1, PT, PT, R1, -0x8, RZ ;  /* 0xfffffff801017810 */ /* 0x001fe20007ffe0ff */
[----:B------:R-:W1:Y:S01]  /*0040*/  S2R R3, SR_CTAID.Y ;  /* 0x0000000000037919 */ /* 0x000e620000002600 */
[----:B------:R-:W0:Y:S01]  /*0050*/  LDCU UR4, c[0x0][0x370] ;  /* 0x00006e00ff0477ac */ /* 0x000e220008000800 */
[----:B------:R-:W0:Y:S01]  /*0060*/  S2R R5, SR_CTAID.X ;  /* 0x0000000000057919 */ /* 0x000e220000002500 */
[----:B------:R-:W1:Y:S01]  /*0070*/  LDCU UR6, c[0x0][0x374] ;  /* 0x00006e80ff0677ac */ /* 0x000e620008000800 */
[----:B------:R-:W3:Y:S01]  /*0080*/  S2R R7, SR_TID.Z ;  /* 0x0000000000077919 */ /* 0x000ee20000002300 */
[----:B------:R-:W4:Y:S01]  /*0090*/  LDCU UR7, c[0x0][0x360] ;  /* 0x00006c00ff0777ac */ /* 0x000f220008000800 */
[----:B------:R-:W5:Y:S01]  /*00a0*/  S2R R9, SR_TID.Y ;  /* 0x0000000000097919 */ /* 0x000f620000002200 */
[----:B------:R-:W5:Y:S01]  /*00b0*/  LDCU UR8, c[0x0][0x364] ;  /* 0x00006c80ff0877ac */ /* 0x000f620008000800 */
[----:B------:R-:W4:Y:S01]  /*00c0*/  S2R R11, SR_TID.X ;  /* 0x00000000000b7919 */ /* 0x000f220000002100 */
[----:B------:R-:W3:Y:S01]  /*00d0*/  LDCU UR9, c[0x0][0x368] ;  /* 0x00006d00ff0977ac */ /* 0x000ee20008000800 */
[----:B-1----:R-:W-:-:S04]  /*00e0*/  IMAD R2, R2, UR6, R3 ;  /* 0x0000000602027c24 */ /* 0x002fc8000f8e0203 */
[----:B0-----:R-:W-:Y:S01]  /*00f0*/  IMAD R2, R2, UR4, R5 ;  /* 0x0000000402027c24 */ /* 0x001fe2000f8e0205 */
[----:B------:R-:W0:Y:S03]  /*0100*/  LDCU UR4, c[0x0][0x2f8] ;  /* 0x00005f00ff0477ac */ /* 0x000e260008000800 */
[----:B---3--:R-:W-:-:S04]  /*0110*/  IMAD R0, R2, UR9, R7 ;  /* 0x0000000902007c24 */ /* 0x008fc8000f8e0207 */
[----:B-----5:R-:W-:-:S04]  /*0120*/  IMAD R0, R0, UR8, R9 ;  /* 0x0000000800007c24 */ /* 0x020fc8000f8e0209 */
[----:B----4-:R-:W-:Y:S01]  /*0130*/  IMAD R3, R0, UR7, R11 ;  /* 0x0000000700037c24 */ /* 0x010fe2000f8e020b */
[----:B------:R-:W-:Y:S01]  /*0140*/  MOV R0, 0x0 ;  /* 0x0000000000007802 */ /* 0x000fe20000000f00 */
[----:B------:R-:W1:Y:S03]  /*0150*/  LDCU.64 UR6, c[0x4][0x8] ;  /* 0x01000100ff0677ac */ /* 0x000e660008000a00 */
[----:B------:R3:W-:Y:S01]  /*0160*/  STL.64 [R1], R2 ;  /* 0x0000000201007387 */ /* 0x0007e20000100a00 */
[----:B------:R3:W4:Y:S01]  /*0170*/  LDC.64 R8, c[0x4][R0] ;  /* 0x0100000000087b82 */ /* 0x0007220000000a00 */
[----:B0-----:R-:W-:-:S04]  /*0180*/  IADD3 R6, P0, PT, R1, UR4, RZ ;  /* 0x0000000401067c10 */ /* 0x001fc8000ff1e0ff */
[----:B--2---:R-:W-:Y:S02]  /*0190*/  IADD3.X R7, PT, PT, RZ, UR5, RZ, P0, !PT ;  /* 0x00000005ff077c10 */ /* 0x004fe400087fe4ff */
[----:B-1----:R-:W-:Y:S02]  /*01a0*/  MOV R4, UR6 ;  /* 0x0000000600047c02 */ /* 0x002fe40008000f00 */
[----:B---3--:R-:W-:-:S07]  /*01b0*/  MOV R5, UR7 ;  /* 0x0000000700057c02 */ /* 0x008fce0008000f00 */
[----:B------:R-:W-:-:S07]  /*01c0*/  LEPC R20, `(.L_x_0) ;  /* 0x000000001014794e */ /* 0x000fce0000000000 */
[----:B----4-:R-:W-:Y:S05]  /*01d0*/  CALL.ABS.NOINC R8 ;  /* 0x0000000008007343 */ /* 0x010fea0003c00000 */
.L_x_0:
[----:B------:R-:W-:Y:S05]  /*01e0*/  EXIT ;  /* 0x000000000000794d */ /* 0x000fea0003800000 */
.L_x_1:
[----:B------:R-:W-:-:S00]  /*01f0*/  BRA `(.L_x_1) ;  /* 0xfffffffc00fc7947 */ /* 0x000fc0000383ffff */
[----:B------:R-:W-:-:S00]  /*0200*/  NOP ;  /* 0x0000000000007918 */ /* 0x000fc00000000000 */
[----:B------:R-:W-:-:S00]  /*0210*/  NOP ;  /* 0x0000000000007918 */ /* 0x000fc00000000000 */
[----:B------:R-:W-:-:S00]  /*0220*/  NOP ;  /* 0x0000000000007918 */ /* 0x000fc00000000000 */
[----:B------:R-:W-:-:S00]  /*0230*/  NOP ;  /* 0x0000000000007918 */ /* 0x000fc00000000000 */
[----:B------:R-:W-:-:S00]  /*0240*/  NOP ;  /* 0x0000000000007918 */ /* 0x000fc00000000000 */
[----:B------:R-:W-:-:S00]  /*0250*/  NOP ;  /* 0x0000000000007918 */ /* 0x000fc00000000000 */
[----:B------:R-:W-:-:S00]  /*0260*/  NOP ;  /* 0x0000000000007918 */ /* 0x000fc00000000000 */
[----:B------:R-:W-:-:S00]  /*0270*/  NOP ;  /* 0x0000000000007918 */ /* 0x000fc00000000000 */
.L_x_2:


//--------------------- .nv.global.init           --------------------------
	.section	.nv.global.init,"aw",@progbits
.nv.global.init:
	.type		$str,@object
	.size		$str,(.L_0 - $str)
$str:
        /*0000*/ 	.byte	0x28, 0x42, 0x6c, 0x6f, 0x63, 0x6b, 0x3d, 0x25, 0x64, 0x2c, 0x20, 0x74, 0x68, 0x72, 0x65, 0x61
        /*0010*/ 	.byte	0x64, 0x3d, 0x25, 0x64, 0x29, 0x0a, 0x00
.L_0:


//--------------------- .nv.shared.reserved.0     --------------------------
	.section	.nv.shared.reserved.0,"aw",@nobits
	.weak		__nv_reservedSMEM_offset_0_alias
	.size		__nv_reservedSMEM_offset_0_alias, 0, 64
	.other		__nv_reservedSMEM_offset_0_alias,@"STO_CUDA_RESERVED_SHARED STV_DEFAULT"
__nv_reservedSMEM_offset_0_alias:
	.zero		0
	.zero		64


//--------------------- .nv.constant0._Z6whoamiv  --------------------------
	.section	.nv.constant0._Z6whoamiv,"a",@progbits
	.sectionflags	@""
	.align	4
.nv.constant0._Z6whoamiv:
	.zero		896


//--------------------- SYMBOLS --------------------------

	.type		.nv.reservedSmem.offset0,@object
	.size		.nv.reservedSmem.offset0,0x4
	.type		vprintf,@function
